//
// Generated by NVIDIA NVVM Compiler
//
// Compiler Build ID: CL-36424714
// Cuda compilation tools, release 13.0, V13.0.88
// Based on NVVM 20.0.0
//

.version 9.0
.target sm_100
.address_size 64

	// .globl	_Z9matrixSumPiS_S_

.visible .entry _Z9matrixSumPiS_S_(
	.param .u64 .ptr .align 1 _Z9matrixSumPiS_S__param_0,
	.param .u64 .ptr .align 1 _Z9matrixSumPiS_S__param_1,
	.param .u64 .ptr .align 1 _Z9matrixSumPiS_S__param_2
)
{
	.reg .b32 	%r<8>;
	.reg .b64 	%rd<11>;

	ld.param.u64 	%rd1, [_Z9matrixSumPiS_S__param_0];
	ld.param.u64 	%rd2, [_Z9matrixSumPiS_S__param_1];
	ld.param.u64 	%rd3, [_Z9matrixSumPiS_S__param_2];
	cvta.to.global.u64 	%rd4, %rd3;
	cvta.to.global.u64 	%rd5, %rd2;
	cvta.to.global.u64 	%rd6, %rd1;
	mov.u32 	%r1, %tid.x;
	mov.u32 	%r2, %tid.y;
	mov.u32 	%r3, %ntid.x;
	mad.lo.s32 	%r4, %r2, %r3, %r1;
	mul.wide.u32 	%rd7, %r4, 4;
	add.s64 	%rd8, %rd6, %rd7;
	ld.global.u32 	%r5, [%rd8];
	add.s64 	%rd9, %rd5, %rd7;
	ld.global.u32 	%r6, [%rd9];
	add.s32 	%r7, %r6, %r5;
	add.s64 	%rd10, %rd4, %rd7;
	st.global.u32 	[%rd10], %r7;
	ret;

}


// ===== COMPILED SASS (sm_100) =====

	.target	sm_100

	.elftype	@"ET_EXEC"


//--------------------- .note.nv.tkinfo           --------------------------
	.section	.note.nv.tkinfo,"",@"SHT_NOTE"
	.sectionflags	@"SHF_NOTE_NV_TKINFO"
	.tkinfo
        /*0018*/ 	.word	0x00000002
        /*0030*/ 	.string	""
        /*0030*/ 	.string	"ptxas"
        /*0030*/ 	.string	"Cuda compilation tools, release 13.0, V13.0.88"
        /*0030*/ 	.string	"Build cuda_13.0.r13.0/compiler.36424714_0"
        /*0030*/ 	.string	"-arch sm_100 -m 64 "



//--------------------- .note.nv.cuinfo           --------------------------
	.section	.note.nv.cuinfo,"",@"SHT_NOTE"
	.sectionflags	@"SHF_NOTE_NV_CUINFO"
        /*0018*/ 	.short	0x0002
        /*001a*/ 	.short	0x0064
        /*001c*/ 	.short	0x0082
	.zero		2


//--------------------- .nv.info                  --------------------------
	.section	.nv.info,"",@"SHT_CUDA_INFO"
	.align	4


	//----- nvinfo : EIATTR_REGCOUNT
	.align		4
        /*0000*/ 	.byte	0x04, 0x2f
        /*0002*/ 	.short	(.L_1 - .L_0)
	.align		4
.L_0:
        /*0004*/ 	.word	index@(_Z9matrixSumPiS_S_)
        /*0008*/ 	.word	0x0000000c


	//----- nvinfo : EIATTR_FRAME_SIZE
	.align		4
.L_1:
        /*000c*/ 	.byte	0x04, 0x11
        /*000e*/ 	.short	(.L_3 - .L_2)
	.align		4
.L_2:
        /*0010*/ 	.word	index@(_Z9matrixSumPiS_S_)
        /*0014*/ 	.word	0x00000000


	//----- nvinfo : EIATTR_MIN_STACK_SIZE
	.align		4
.L_3:
        /*0018*/ 	.byte	0x04, 0x12
        /*001a*/ 	.short	(.L_5 - .L_4)
	.align		4
.L_4:
        /*001c*/ 	.word	index@(_Z9matrixSumPiS_S_)
        /*0020*/ 	.word	0x00000000
.L_5:


//--------------------- .nv.compat                --------------------------
	.section	.nv.compat,"",@"SHT_CUDA_COMPAT_INFO"
	.align	4
        /*0000*/ 	.byte	0x02, 0x09, 0x00, 0x00, 0x02, 0x02, 0x01, 0x00, 0x02, 0x05, 0x05, 0x00, 0x03, 0x07, 0x01, 0x01
        /*0010*/ 	.byte	0x02, 0x03, 0x00, 0x00, 0x02, 0x06, 0x01, 0x00, 0x04, 0x0b, 0x08, 0x00, 0x09, 0x00, 0x00, 0x00
        /*0020*/ 	.byte	0x00, 0x00, 0x00, 0x00


//--------------------- .nv.info._Z9matrixSumPiS_S_ --------------------------
	.section	.nv.info._Z9matrixSumPiS_S_,"",@"SHT_CUDA_INFO"
	.sectionflags	@""
	.align	4


	//----- nvinfo : EIATTR_CUDA_API_VERSION
	.align		4
        /*0000*/ 	.byte	0x04, 0x37
        /*0002*/ 	.short	(.L_7 - .L_6)
.L_6:
        /*0004*/ 	.word	0x00000082


	//----- nvinfo : EIATTR_KPARAM_INFO
	.align		4
.L_7:
        /*0008*/ 	.byte	0x04, 0x17
        /*000a*/ 	.short	(.L_9 - .L_8)
.L_8:
        /*000c*/ 	.word	0x00000000
        /*0010*/ 	.short	0x0002
        /*0012*/ 	.short	0x0010
        /*0014*/ 	.byte	0x00, 0xf5, 0x21, 0x00


	//----- nvinfo : EIATTR_KPARAM_INFO
	.align		4
.L_9:
        /*0018*/ 	.byte	0x04, 0x17
        /*001a*/ 	.short	(.L_11 - .L_10)
.L_10:
        /*001c*/ 	.word	0x00000000
        /*0020*/ 	.short	0x0001
        /*0022*/ 	.short	0x0008
        /*0024*/ 	.byte	0x00, 0xf5, 0x21, 0x00


	//----- nvinfo : EIATTR_KPARAM_INFO
	.align		4
.L_11:
        /*0028*/ 	.byte	0x04, 0x17
        /*002a*/ 	.short	(.L_13 - .L_12)
.L_12:
        /*002c*/ 	.word	0x00000000
        /*0030*/ 	.short	0x0000
        /*0032*/ 	.short	0x0000
        /*0034*/ 	.byte	0x00, 0xf5, 0x21, 0x00


	//----- nvinfo : EIATTR_SPARSE_MMA_MASK
	.align		4
.L_13:
        /*0038*/ 	.byte	0x03, 0x50
        /*003a*/ 	.short	0x0000


	//----- nvinfo : EIATTR_MAXREG_COUNT
	.align		4
        /*003c*/ 	.byte	0x03, 0x1b
        /*003e*/ 	.short	0x00ff


	//----- nvinfo : EIATTR_MERCURY_ISA_VERSION
	.align		4
        /*0040*/ 	.byte	0x03, 0x5f
        /*0042*/ 	.short	0x0101


	//----- nvinfo : EIATTR_VRC_CTA_INIT_COUNT
	.align		4
        /*0044*/ 	.byte	0x02, 0x4a
	.zero		1
	.zero		1


	//----- nvinfo : EIATTR_EXIT_INSTR_OFFSETS
	.align		4
        /*0048*/ 	.byte	0x04, 0x1c
        /*004a*/ 	.short	(.L_15 - .L_14)


	//   ....[0]....
.L_14:
        /*004c*/ 	.word	0x00000100


	//----- nvinfo : EIATTR_CBANK_PARAM_SIZE
	.align		4
.L_15:
        /*0050*/ 	.byte	0x03, 0x19
        /*0052*/ 	.short	0x0018


	//----- nvinfo : EIATTR_PARAM_CBANK
	.align		4
        /*0054*/ 	.byte	0x04, 0x0a
        /*0056*/ 	.short	(.L_17 - .L_16)
	.align		4
.L_16:
        /*0058*/ 	.word	index@(.nv.constant0._Z9matrixSumPiS_S_)
        /*005c*/ 	.short	0x0380
        /*005e*/ 	.short	0x0018


	//----- nvinfo : EIATTR_SW_WAR
	.align		4
.L_17:
        /*0060*/ 	.byte	0x04, 0x36
        /*0062*/ 	.short	(.L_19 - .L_18)
.L_18:
        /*0064*/ 	.word	0x00000008
.L_19:


//--------------------- .nv.callgraph             --------------------------
	.section	.nv.callgraph,"",@"SHT_CUDA_CALLGRAPH"
	.align	4
	.sectionentsize	8
	.align		4
        /*0000*/ 	.word	0x00000000
	.align		4
        /*0004*/ 	.word	0xffffffff
	.align		4
        /*0008*/ 	.word	0x00000000
	.align		4
        /*000c*/ 	.word	0xfffffffe
	.align		4
        /*0010*/ 	.word	0x00000000
	.align		4
        /*0014*/ 	.word	0xfffffffd
	.align		4
        /*0018*/ 	.word	0x00000000
	.align		4
        /*001c*/ 	.word	0xfffffffc


//--------------------- .text._Z9matrixSumPiS_S_  --------------------------
	.section	.text._Z9matrixSumPiS_S_,"ax",@progbits
	.align	128
        .global         _Z9matrixSumPiS_S_
        .type           _Z9matrixSumPiS_S_,@function
        .size           _Z9matrixSumPiS_S_,(.L_x_1 - _Z9matrixSumPiS_S_)
        .other          _Z9matrixSumPiS_S_,@"STO_CUDA_ENTRY STV_DEFAULT"
_Z9matrixSumPiS_S_:
.text._Z9matrixSumPiS_S_:
[----:B------:R-:W-:Y:S01]  /*0000*/  LDC R1, c[0x0][0x37c] ;  /* 0x0000df00ff017b82 */ /* 0x000fe20000000800 */
[----:B------:R-:W0:Y:S07]  /*0010*/  S2R R9, SR_TID.X ;  /* 0x0000000000097919 */ /* 0x000e2e0000002100 */
[----:B------:R-:W1:Y:S01]  /*0020*/  LDC.64 R2, c[0x0][0x380] ;  /* 0x0000e000ff027b82 */ /* 0x000e620000000a00 */
[----:B------:R-:W0:Y:S01]  /*0030*/  LDCU UR6, c[0x0][0x360] ;  /* 0x00006c00ff0677ac */ /* 0x000e220008000800 */
[----:B------:R-:W0:Y:S01]  /*0040*/  S2R R0, SR_TID.Y ;  /* 0x0000000000007919 */ /* 0x000e220000002200 */
[----:B------:R-:W2:Y:S05]  /*0050*/  LDCU.64 UR4, c[0x0][0x358] ;  /* 0x00006b00ff0477ac */ /* 0x000eaa0008000a00 */
[----:B------:R-:W3:Y:S08]  /*0060*/  LDC.64 R4, c[0x0][0x388] ;  /* 0x0000e200ff047b82 */ /* 0x000ef00000000a00 */
[----:B------:R-:W4:Y:S01]  /*0070*/  LDC.64 R6, c[0x0][0x390] ;  /* 0x0000e400ff067b82 */ /* 0x000f220000000a00 */
[----:B0-----:R-:W-:-:S04]  /*0080*/  IMAD R9, R0, UR6, R9 ;  /* 0x0000000600097c24 */ /* 0x001fc8000f8e0209 */
[----:B-1----:R-:W-:-:S04]  /*0090*/  IMAD.WIDE.U32 R2, R9, 0x4, R2 ;  /* 0x0000000409027825 */ /* 0x002fc800078e0002 */
[C---:B---3--:R-:W-:Y:S02]  /*00a0*/  IMAD.WIDE.U32 R4, R9.reuse, 0x4, R4 ;  /* 0x0000000409047825 */ /* 0x048fe400078e0004 */
[----:B--2---:R-:W2:Y:S04]  /*00b0*/  LDG.E R2, desc[UR4][R2.64] ;  /* 0x0000000402027981 */ /* 0x004ea8000c1e1900 */
[----:B------:R-:W2:Y:S01]  /*00c0*/  LDG.E R5, desc[UR4][R4.64] ;  /* 0x0000000404057981 */ /* 0x000ea2000c1e1900 */
[----:B----4-:R-:W-:Y:S01]  /*00d0*/  IMAD.WIDE.U32 R6, R9, 0x4, R6 ;  /* 0x0000000409067825 */ /* 0x010fe200078e0006 */
[----:B--2---:R-:W-:-:S05]  /*00e0*/  IADD3 R9, PT, PT, R2, R5, RZ ;  /* 0x0000000502097210 */ /* 0x004fca0007ffe0ff */
[----:B------:R-:W-:Y:S01]  /*00f0*/  STG.E desc[UR4][R6.64], R9 ;  /* 0x0000000906007986 */ /* 0x000fe2000c101904 */
[----:B------:R-:W-:Y:S05]  /*0100*/  EXIT ;  /* 0x000000000000794d */ /* 0x000fea0003800000 */
.L_x_0:
[----:B------:R-:W-:-:S00]  /*0110*/  BRA `(.L_x_0) ;  /* 0xfffffffc00fc7947 */ /* 0x000fc0000383ffff */
[----:B------:R-:W-:-:S00]  /*0120*/  NOP ;  /* 0x0000000000007918 */ /* 0x000fc00000000000 */
        /* <DEDUP_REMOVED lines=13> */
.L_x_1:


//--------------------- .nv.shared.reserved.0     --------------------------
	.section	.nv.shared.reserved.0,"aw",@nobits
	.weak		__nv_reservedSMEM_offset_0_alias
	.size		__nv_reservedSMEM_offset_0_alias, 0, 64
	.other		__nv_reservedSMEM_offset_0_alias,@"STO_CUDA_RESERVED_SHARED STV_DEFAULT"
__nv_reservedSMEM_offset_0_alias:
	.zero		0
	.zero		64


//--------------------- .nv.constant0._Z9matrixSumPiS_S_ --------------------------
	.section	.nv.constant0._Z9matrixSumPiS_S_,"a",@progbits
	.sectionflags	@""
	.align	4
.nv.constant0._Z9matrixSumPiS_S_:
	.zero		920


//--------------------- SYMBOLS --------------------------

	.type		.nv.reservedSmem.offset0,@object
	.size		.nv.reservedSmem.offset0,0x4
